//
// Generated by NVIDIA NVVM Compiler
//
// Compiler Build ID: CL-36424714
// Cuda compilation tools, release 13.0, V13.0.88
// Based on NVVM 20.0.0
//

.version 9.0
.target sm_100
.address_size 64

	// .globl	_Z11updateSceneiidddP8particle
.global .align 1 .b8 _ZN30_INTERNAL_db2370b6_4_k_cu_g_pv4cuda3std3__45__cpo5beginE[1];
.global .align 1 .b8 _ZN30_INTERNAL_db2370b6_4_k_cu_g_pv4cuda3std3__45__cpo3endE[1];
.global .align 1 .b8 _ZN30_INTERNAL_db2370b6_4_k_cu_g_pv4cuda3std3__45__cpo6cbeginE[1];
.global .align 1 .b8 _ZN30_INTERNAL_db2370b6_4_k_cu_g_pv4cuda3std3__45__cpo4cendE[1];
.global .align 1 .b8 _ZN30_INTERNAL_db2370b6_4_k_cu_g_pv4cuda3std3__45__cpo6rbeginE[1];
.global .align 1 .b8 _ZN30_INTERNAL_db2370b6_4_k_cu_g_pv4cuda3std3__45__cpo4rendE[1];
.global .align 1 .b8 _ZN30_INTERNAL_db2370b6_4_k_cu_g_pv4cuda3std3__45__cpo7crbeginE[1];
.global .align 1 .b8 _ZN30_INTERNAL_db2370b6_4_k_cu_g_pv4cuda3std3__45__cpo5crendE[1];
.global .align 1 .b8 _ZN30_INTERNAL_db2370b6_4_k_cu_g_pv4cuda3std3__432_GLOBAL__N__db2370b6_4_k_cu_g_pv6ignoreE[1];
.global .align 1 .b8 _ZN30_INTERNAL_db2370b6_4_k_cu_g_pv4cuda3std3__419piecewise_constructE[1];
.global .align 1 .b8 _ZN30_INTERNAL_db2370b6_4_k_cu_g_pv4cuda3std3__48in_placeE[1];
.global .align 1 .b8 _ZN30_INTERNAL_db2370b6_4_k_cu_g_pv4cuda3std3__420unreachable_sentinelE[1];
.global .align 1 .b8 _ZN30_INTERNAL_db2370b6_4_k_cu_g_pv4cuda3std3__47nulloptE[1];
.global .align 1 .b8 _ZN30_INTERNAL_db2370b6_4_k_cu_g_pv4cuda3std3__48unexpectE[1];
.global .align 1 .b8 _ZN30_INTERNAL_db2370b6_4_k_cu_g_pv4cuda3std6ranges3__45__cpo4swapE[1];
.global .align 1 .b8 _ZN30_INTERNAL_db2370b6_4_k_cu_g_pv4cuda3std6ranges3__45__cpo9iter_moveE[1];
.global .align 1 .b8 _ZN30_INTERNAL_db2370b6_4_k_cu_g_pv4cuda3std6ranges3__45__cpo5beginE[1];
.global .align 1 .b8 _ZN30_INTERNAL_db2370b6_4_k_cu_g_pv4cuda3std6ranges3__45__cpo3endE[1];
.global .align 1 .b8 _ZN30_INTERNAL_db2370b6_4_k_cu_g_pv4cuda3std6ranges3__45__cpo6cbeginE[1];
.global .align 1 .b8 _ZN30_INTERNAL_db2370b6_4_k_cu_g_pv4cuda3std6ranges3__45__cpo4cendE[1];
.global .align 1 .b8 _ZN30_INTERNAL_db2370b6_4_k_cu_g_pv4cuda3std6ranges3__45__cpo7advanceE[1];
.global .align 1 .b8 _ZN30_INTERNAL_db2370b6_4_k_cu_g_pv4cuda3std6ranges3__45__cpo9iter_swapE[1];
.global .align 1 .b8 _ZN30_INTERNAL_db2370b6_4_k_cu_g_pv4cuda3std6ranges3__45__cpo4nextE[1];
.global .align 1 .b8 _ZN30_INTERNAL_db2370b6_4_k_cu_g_pv4cuda3std6ranges3__45__cpo4prevE[1];
.global .align 1 .b8 _ZN30_INTERNAL_db2370b6_4_k_cu_g_pv4cuda3std6ranges3__45__cpo4dataE[1];
.global .align 1 .b8 _ZN30_INTERNAL_db2370b6_4_k_cu_g_pv4cuda3std6ranges3__45__cpo5cdataE[1];
.global .align 1 .b8 _ZN30_INTERNAL_db2370b6_4_k_cu_g_pv4cuda3std6ranges3__45__cpo4sizeE[1];
.global .align 1 .b8 _ZN30_INTERNAL_db2370b6_4_k_cu_g_pv4cuda3std6ranges3__45__cpo5ssizeE[1];
.global .align 1 .b8 _ZN30_INTERNAL_db2370b6_4_k_cu_g_pv4cuda3std6ranges3__45__cpo8distanceE[1];
.global .align 1 .b8 _ZN30_INTERNAL_db2370b6_4_k_cu_g_pv6thrust24THRUST_300001_SM_1000_NS8cuda_cub3parE[1];
.global .align 1 .b8 _ZN30_INTERNAL_db2370b6_4_k_cu_g_pv6thrust24THRUST_300001_SM_1000_NS8cuda_cub10par_nosyncE[1];
.global .align 1 .b8 _ZN30_INTERNAL_db2370b6_4_k_cu_g_pv6thrust24THRUST_300001_SM_1000_NS6system6detail10sequential3seqE[1];
.global .align 1 .b8 _ZN30_INTERNAL_db2370b6_4_k_cu_g_pv6thrust24THRUST_300001_SM_1000_NS12placeholders2_1E[1];
.global .align 1 .b8 _ZN30_INTERNAL_db2370b6_4_k_cu_g_pv6thrust24THRUST_300001_SM_1000_NS12placeholders2_2E[1];
.global .align 1 .b8 _ZN30_INTERNAL_db2370b6_4_k_cu_g_pv6thrust24THRUST_300001_SM_1000_NS12placeholders2_3E[1];
.global .align 1 .b8 _ZN30_INTERNAL_db2370b6_4_k_cu_g_pv6thrust24THRUST_300001_SM_1000_NS12placeholders2_4E[1];
.global .align 1 .b8 _ZN30_INTERNAL_db2370b6_4_k_cu_g_pv6thrust24THRUST_300001_SM_1000_NS12placeholders2_5E[1];
.global .align 1 .b8 _ZN30_INTERNAL_db2370b6_4_k_cu_g_pv6thrust24THRUST_300001_SM_1000_NS12placeholders2_6E[1];
.global .align 1 .b8 _ZN30_INTERNAL_db2370b6_4_k_cu_g_pv6thrust24THRUST_300001_SM_1000_NS12placeholders2_7E[1];
.global .align 1 .b8 _ZN30_INTERNAL_db2370b6_4_k_cu_g_pv6thrust24THRUST_300001_SM_1000_NS12placeholders2_8E[1];
.global .align 1 .b8 _ZN30_INTERNAL_db2370b6_4_k_cu_g_pv6thrust24THRUST_300001_SM_1000_NS12placeholders2_9E[1];
.global .align 1 .b8 _ZN30_INTERNAL_db2370b6_4_k_cu_g_pv6thrust24THRUST_300001_SM_1000_NS12placeholders3_10E[1];
.global .align 1 .b8 _ZN30_INTERNAL_db2370b6_4_k_cu_g_pv6thrust24THRUST_300001_SM_1000_NS3seqE[1];
.extern .shared .align 16 .b8 shParticles[];

.visible .entry _Z11updateSceneiidddP8particle(
	.param .u32 _Z11updateSceneiidddP8particle_param_0,
	.param .u32 _Z11updateSceneiidddP8particle_param_1,
	.param .f64 _Z11updateSceneiidddP8particle_param_2,
	.param .f64 _Z11updateSceneiidddP8particle_param_3,
	.param .f64 _Z11updateSceneiidddP8particle_param_4,
	.param .u64 .ptr .align 1 _Z11updateSceneiidddP8particle_param_5
)
{
	.reg .pred 	%p<4>;
	.reg .b32 	%r<21>;
	.reg .b64 	%rd<7>;
	.reg .b64 	%fd<25>;

	ld.param.u32 	%r11, [_Z11updateSceneiidddP8particle_param_0];
	ld.param.u32 	%r12, [_Z11updateSceneiidddP8particle_param_1];
	ld.param.f64 	%fd7, [_Z11updateSceneiidddP8particle_param_4];
	ld.param.u64 	%rd3, [_Z11updateSceneiidddP8particle_param_5];
	cvta.to.global.u64 	%rd1, %rd3;
	mov.u32 	%r13, %ctaid.x;
	mov.u32 	%r1, %ntid.x;
	mov.u32 	%r2, %tid.x;
	mad.lo.s32 	%r14, %r13, %r1, %r2;
	mul.wide.s32 	%rd4, %r14, 56;
	add.s64 	%rd2, %rd1, %rd4;
	ld.global.f64 	%fd24, [%rd2+8];
	ld.global.f64 	%fd23, [%rd2+16];
	setp.lt.s32 	%p1, %r11, 1;
	@%p1 bra 	$L__BB0_6;
	mov.u32 	%r16, shParticles;
	mad.lo.s32 	%r3, %r2, 56, %r16;
	neg.s32 	%r4, %r1;
	mov.b32 	%r18, 0;
	mov.u32 	%r19, %r18;
$L__BB0_2:
	mad.lo.s32 	%r17, %r18, %r1, %r2;
	mul.wide.s32 	%rd5, %r17, 56;
	add.s64 	%rd6, %rd1, %rd5;
	ld.global.f64 	%fd8, [%rd6];
	ld.global.f64 	%fd9, [%rd6+8];
	ld.global.f64 	%fd10, [%rd6+16];
	ld.global.f64 	%fd11, [%rd6+24];
	ld.global.f64 	%fd12, [%rd6+32];
	ld.global.f64 	%fd13, [%rd6+40];
	ld.global.f64 	%fd14, [%rd6+48];
	st.shared.f64 	[%r3], %fd8;
	st.shared.f64 	[%r3+8], %fd9;
	st.shared.f64 	[%r3+16], %fd10;
	st.shared.f64 	[%r3+24], %fd11;
	st.shared.f64 	[%r3+32], %fd12;
	st.shared.f64 	[%r3+40], %fd13;
	st.shared.f64 	[%r3+48], %fd14;
	bar.sync 	0;
	mov.u32 	%r20, %r4;
$L__BB0_3:
	add.s32 	%r20, %r20, 1;
	setp.ne.s32 	%p2, %r20, 0;
	@%p2 bra 	$L__BB0_3;
	bar.sync 	0;
	add.s32 	%r19, %r19, %r12;
	add.s32 	%r18, %r18, 1;
	setp.lt.s32 	%p3, %r19, %r11;
	@%p3 bra 	$L__BB0_2;
	ld.global.f64 	%fd24, [%rd2+8];
	ld.global.f64 	%fd23, [%rd2+16];
$L__BB0_6:
	ld.global.f64 	%fd15, [%rd2+40];
	ld.global.f64 	%fd16, [%rd2+24];
	fma.rn.f64 	%fd17, %fd7, %fd15, %fd16;
	st.global.f64 	[%rd2+24], %fd17;
	ld.global.f64 	%fd18, [%rd2+48];
	ld.global.f64 	%fd19, [%rd2+32];
	fma.rn.f64 	%fd20, %fd7, %fd18, %fd19;
	st.global.f64 	[%rd2+32], %fd20;
	fma.rn.f64 	%fd21, %fd7, %fd17, %fd24;
	st.global.f64 	[%rd2+8], %fd21;
	fma.rn.f64 	%fd22, %fd7, %fd20, %fd23;
	st.global.f64 	[%rd2+16], %fd22;
	ret;

}
	// .globl	_ZN3cub18CUB_300001_SM_10006detail11EmptyKernelIvEEvv
.visible .entry _ZN3cub18CUB_300001_SM_10006detail11EmptyKernelIvEEvv()
{


	ret;

}


// ===== COMPILED SASS (sm_100) =====

	.target	sm_100

	.elftype	@"ET_EXEC"


//--------------------- .note.nv.tkinfo           --------------------------
	.section	.note.nv.tkinfo,"",@"SHT_NOTE"
	.sectionflags	@"SHF_NOTE_NV_TKINFO"
	.tkinfo
        /*0018*/ 	.word	0x00000002
        /*0030*/ 	.string	""
        /*0030*/ 	.string	"ptxas"
        /*0030*/ 	.string	"Cuda compilation tools, release 13.0, V13.0.88"
        /*0030*/ 	.string	"Build cuda_13.0.r13.0/compiler.36424714_0"
        /*0030*/ 	.string	"-arch sm_100 -m 64 "



//--------------------- .note.nv.cuinfo           --------------------------
	.section	.note.nv.cuinfo,"",@"SHT_NOTE"
	.sectionflags	@"SHF_NOTE_NV_CUINFO"
        /*0018*/ 	.short	0x0002
        /*001a*/ 	.short	0x0064
        /*001c*/ 	.short	0x0082
	.zero		2


//--------------------- .nv.info                  --------------------------
	.section	.nv.info,"",@"SHT_CUDA_INFO"
	.align	4


	//----- nvinfo : EIATTR_REGCOUNT
	.align		4
        /*0000*/ 	.byte	0x04, 0x2f
        /*0002*/ 	.short	(.L_44 - .L_43)
	.align		4
.L_43:
        /*0004*/ 	.word	index@(_Z11updateSceneiidddP8particle)
        /*0008*/ 	.word	0x0000001c


	//----- nvinfo : EIATTR_FRAME_SIZE
	.align		4
.L_44:
        /*000c*/ 	.byte	0x04, 0x11
        /*000e*/ 	.short	(.L_46 - .L_45)
	.align		4
.L_45:
        /*0010*/ 	.word	index@(_Z11updateSceneiidddP8particle)
        /*0014*/ 	.word	0x00000000


	//----- nvinfo : EIATTR_REGCOUNT
	.align		4
.L_46:
        /*0018*/ 	.byte	0x04, 0x2f
        /*001a*/ 	.short	(.L_48 - .L_47)
	.align		4
.L_47:
        /*001c*/ 	.word	index@(_ZN3cub18CUB_300001_SM_10006detail11EmptyKernelIvEEvv)
        /*0020*/ 	.word	0x00000004


	//----- nvinfo : EIATTR_FRAME_SIZE
	.align		4
.L_48:
        /*0024*/ 	.byte	0x04, 0x11
        /*0026*/ 	.short	(.L_50 - .L_49)
	.align		4
.L_49:
        /*0028*/ 	.word	index@(_ZN3cub18CUB_300001_SM_10006detail11EmptyKernelIvEEvv)
        /*002c*/ 	.word	0x00000000


	//----- nvinfo : EIATTR_MIN_STACK_SIZE
	.align		4
.L_50:
        /*0030*/ 	.byte	0x04, 0x12
        /*0032*/ 	.short	(.L_52 - .L_51)
	.align		4
.L_51:
        /*0034*/ 	.word	index@(_ZN3cub18CUB_300001_SM_10006detail11EmptyKernelIvEEvv)
        /*0038*/ 	.word	0x00000000


	//----- nvinfo : EIATTR_MIN_STACK_SIZE
	.align		4
.L_52:
        /*003c*/ 	.byte	0x04, 0x12
        /*003e*/ 	.short	(.L_54 - .L_53)
	.align		4
.L_53:
        /*0040*/ 	.word	index@(_Z11updateSceneiidddP8particle)
        /*0044*/ 	.word	0x00000000
.L_54:


//--------------------- .nv.compat                --------------------------
	.section	.nv.compat,"",@"SHT_CUDA_COMPAT_INFO"
	.align	4
        /*0000*/ 	.byte	0x02, 0x09, 0x00, 0x00, 0x02, 0x02, 0x01, 0x00, 0x02, 0x05, 0x05, 0x00, 0x03, 0x07, 0x01, 0x01
        /*0010*/ 	.byte	0x02, 0x03, 0x00, 0x00, 0x02, 0x06, 0x01, 0x00, 0x04, 0x0b, 0x08, 0x00, 0x01, 0x00, 0x00, 0x00
        /*0020*/ 	.byte	0x00, 0x00, 0x00, 0x00


//--------------------- .nv.info._ZN3cub18CUB_300001_SM_10006detail11EmptyKernelIvEEvv --------------------------
	.section	.nv.info._ZN3cub18CUB_300001_SM_10006detail11EmptyKernelIvEEvv,"",@"SHT_CUDA_INFO"
	.sectionflags	@""
	.align	4


	//----- nvinfo : EIATTR_CUDA_API_VERSION
	.align		4
        /*0000*/ 	.byte	0x04, 0x37
        /*0002*/ 	.short	(.L_56 - .L_55)
.L_55:
        /*0004*/ 	.word	0x00000082


	//----- nvinfo : EIATTR_SPARSE_MMA_MASK
	.align		4
.L_56:
        /*0008*/ 	.byte	0x03, 0x50
        /*000a*/ 	.short	0x0000


	//----- nvinfo : EIATTR_MAXREG_COUNT
	.align		4
        /*000c*/ 	.byte	0x03, 0x1b
        /*000e*/ 	.short	0x00ff


	//----- nvinfo : EIATTR_MERCURY_ISA_VERSION
	.align		4
        /*0010*/ 	.byte	0x03, 0x5f
        /*0012*/ 	.short	0x0101


	//----- nvinfo : EIATTR_VRC_CTA_INIT_COUNT
	.align		4
        /*0014*/ 	.byte	0x02, 0x4a
	.zero		1
	.zero		1


	//----- nvinfo : EIATTR_EXIT_INSTR_OFFSETS
	.align		4
        /*0018*/ 	.byte	0x04, 0x1c
        /*001a*/ 	.short	(.L_58 - .L_57)


	//   ....[0]....
.L_57:
        /*001c*/ 	.word	0x00000010


	//----- nvinfo : EIATTR_SW_WAR
	.align		4
.L_58:
        /*0020*/ 	.byte	0x04, 0x36
        /*0022*/ 	.short	(.L_60 - .L_59)
.L_59:
        /*0024*/ 	.word	0x00000008
.L_60:


//--------------------- .nv.info._Z11updateSceneiidddP8particle --------------------------
	.section	.nv.info._Z11updateSceneiidddP8particle,"",@"SHT_CUDA_INFO"
	.sectionflags	@""
	.align	4


	//----- nvinfo : EIATTR_CUDA_API_VERSION
	.align		4
        /*0000*/ 	.byte	0x04, 0x37
        /*0002*/ 	.short	(.L_62 - .L_61)
.L_61:
        /*0004*/ 	.word	0x00000082


	//----- nvinfo : EIATTR_KPARAM_INFO
	.align		4
.L_62:
        /*0008*/ 	.byte	0x04, 0x17
        /*000a*/ 	.short	(.L_64 - .L_63)
.L_63:
        /*000c*/ 	.word	0x00000000
        /*0010*/ 	.short	0x0005
        /*0012*/ 	.short	0x0020
        /*0014*/ 	.byte	0x00, 0xf5, 0x21, 0x00


	//----- nvinfo : EIATTR_KPARAM_INFO
	.align		4
.L_64:
        /*0018*/ 	.byte	0x04, 0x17
        /*001a*/ 	.short	(.L_66 - .L_65)
.L_65:
        /*001c*/ 	.word	0x00000000
        /*0020*/ 	.short	0x0004
        /*0022*/ 	.short	0x0018
        /*0024*/ 	.byte	0x00, 0xf0, 0x21, 0x00


	//----- nvinfo : EIATTR_KPARAM_INFO
	.align		4
.L_66:
        /*0028*/ 	.byte	0x04, 0x17
        /*002a*/ 	.short	(.L_68 - .L_67)
.L_67:
        /*002c*/ 	.word	0x00000000
        /*0030*/ 	.short	0x0003
        /*0032*/ 	.short	0x0010
        /*0034*/ 	.byte	0x00, 0xf0, 0x21, 0x00


	//----- nvinfo : EIATTR_KPARAM_INFO
	.align		4
.L_68:
        /*0038*/ 	.byte	0x04, 0x17
        /*003a*/ 	.short	(.L_70 - .L_69)
.L_69:
        /*003c*/ 	.word	0x00000000
        /*0040*/ 	.short	0x0002
        /*0042*/ 	.short	0x0008
        /*0044*/ 	.byte	0x00, 0xf0, 0x21, 0x00


	//----- nvinfo : EIATTR_KPARAM_INFO
	.align		4
.L_70:
        /*0048*/ 	.byte	0x04, 0x17
        /*004a*/ 	.short	(.L_72 - .L_71)
.L_71:
        /*004c*/ 	.word	0x00000000
        /*0050*/ 	.short	0x0001
        /*0052*/ 	.short	0x0004
        /*0054*/ 	.byte	0x00, 0xf0, 0x11, 0x00


	//----- nvinfo : EIATTR_KPARAM_INFO
	.align		4
.L_72:
        /*0058*/ 	.byte	0x04, 0x17
        /*005a*/ 	.short	(.L_74 - .L_73)
.L_73:
        /*005c*/ 	.word	0x00000000
        /*0060*/ 	.short	0x0000
        /*0062*/ 	.short	0x0000
        /*0064*/ 	.byte	0x00, 0xf0, 0x11, 0x00


	//----- nvinfo : EIATTR_SPARSE_MMA_MASK
	.align		4
.L_74:
        /*0068*/ 	.byte	0x03, 0x50
        /*006a*/ 	.short	0x0000


	//----- nvinfo : EIATTR_MAXREG_COUNT
	.align		4
        /*006c*/ 	.byte	0x03, 0x1b
        /*006e*/ 	.short	0x00ff


	//----- nvinfo : EIATTR_NUM_BARRIERS
	.align		4
        /*0070*/ 	.byte	0x02, 0x4c
        /*0072*/ 	.byte	0x01
	.zero		1


	//----- nvinfo : EIATTR_MERCURY_ISA_VERSION
	.align		4
        /*0074*/ 	.byte	0x03, 0x5f
        /*0076*/ 	.short	0x0101


	//----- nvinfo : EIATTR_VRC_CTA_INIT_COUNT
	.align		4
        /*0078*/ 	.byte	0x02, 0x4a
	.zero		1
	.zero		1


	//----- nvinfo : EIATTR_EXIT_INSTR_OFFSETS
	.align		4
        /*007c*/ 	.byte	0x04, 0x1c
        /*007e*/ 	.short	(.L_76 - .L_75)


	//   ....[0]....
.L_75:
        /*0080*/ 	.word	0x00000390


	//----- nvinfo : EIATTR_CBANK_PARAM_SIZE
	.align		4
.L_76:
        /*0084*/ 	.byte	0x03, 0x19
        /*0086*/ 	.short	0x0028


	//----- nvinfo : EIATTR_PARAM_CBANK
	.align		4
        /*0088*/ 	.byte	0x04, 0x0a
        /*008a*/ 	.short	(.L_78 - .L_77)
	.align		4
.L_77:
        /*008c*/ 	.word	index@(.nv.constant0._Z11updateSceneiidddP8particle)
        /*0090*/ 	.short	0x0380
        /*0092*/ 	.short	0x0028


	//----- nvinfo : EIATTR_SW_WAR
	.align		4
.L_78:
        /*0094*/ 	.byte	0x04, 0x36
        /*0096*/ 	.short	(.L_80 - .L_79)
.L_79:
        /*0098*/ 	.word	0x00000008
.L_80:


//--------------------- .nv.callgraph             --------------------------
	.section	.nv.callgraph,"",@"SHT_CUDA_CALLGRAPH"
	.align	4
	.sectionentsize	8
	.align		4
        /*0000*/ 	.word	0x00000000
	.align		4
        /*0004*/ 	.word	0xffffffff
	.align		4
        /*0008*/ 	.word	0x00000000
	.align		4
        /*000c*/ 	.word	0xfffffffe
	.align		4
        /*0010*/ 	.word	0x00000000
	.align		4
        /*0014*/ 	.word	0xfffffffd
	.align		4
        /*0018*/ 	.word	0x00000000
	.align		4
        /*001c*/ 	.word	0xfffffffc


//--------------------- .nv.constant4             --------------------------
	.section	.nv.constant4,"a",@progbits
	.align	8
	.align		8
.nv.constant4:
        /*0000*/ 	.dword	_ZN30_INTERNAL_db2370b6_4_k_cu_g_pv4cuda3std3__45__cpo5beginE
	.align		8
        /*0008*/ 	.dword	_ZN30_INTERNAL_db2370b6_4_k_cu_g_pv4cuda3std3__45__cpo3endE
	.align		8
        /*0010*/ 	.dword	_ZN30_INTERNAL_db2370b6_4_k_cu_g_pv4cuda3std3__45__cpo6cbeginE
	.align		8
        /*0018*/ 	.dword	_ZN30_INTERNAL_db2370b6_4_k_cu_g_pv4cuda3std3__45__cpo4cendE
	.align		8
        /*0020*/ 	.dword	_ZN30_INTERNAL_db2370b6_4_k_cu_g_pv4cuda3std3__45__cpo6rbeginE
	.align		8
        /*0028*/ 	.dword	_ZN30_INTERNAL_db2370b6_4_k_cu_g_pv4cuda3std3__45__cpo4rendE
	.align		8
        /*0030*/ 	.dword	_ZN30_INTERNAL_db2370b6_4_k_cu_g_pv4cuda3std3__45__cpo7crbeginE
	.align		8
        /*0038*/ 	.dword	_ZN30_INTERNAL_db2370b6_4_k_cu_g_pv4cuda3std3__45__cpo5crendE
	.align		8
        /*0040*/ 	.dword	_ZN30_INTERNAL_db2370b6_4_k_cu_g_pv4cuda3std3__432_GLOBAL__N__db2370b6_4_k_cu_g_pv6ignoreE
	.align		8
        /*0048*/ 	.dword	_ZN30_INTERNAL_db2370b6_4_k_cu_g_pv4cuda3std3__419piecewise_constructE
	.align		8
        /*0050*/ 	.dword	_ZN30_INTERNAL_db2370b6_4_k_cu_g_pv4cuda3std3__48in_placeE
	.align		8
        /*0058*/ 	.dword	_ZN30_INTERNAL_db2370b6_4_k_cu_g_pv4cuda3std3__420unreachable_sentinelE
	.align		8
        /*0060*/ 	.dword	_ZN30_INTERNAL_db2370b6_4_k_cu_g_pv4cuda3std3__47nulloptE
	.align		8
        /*0068*/ 	.dword	_ZN30_INTERNAL_db2370b6_4_k_cu_g_pv4cuda3std3__48unexpectE
	.align		8
        /*0070*/ 	.dword	_ZN30_INTERNAL_db2370b6_4_k_cu_g_pv4cuda3std6ranges3__45__cpo4swapE
	.align		8
        /*0078*/ 	.dword	_ZN30_INTERNAL_db2370b6_4_k_cu_g_pv4cuda3std6ranges3__45__cpo9iter_moveE
	.align		8
        /*0080*/ 	.dword	_ZN30_INTERNAL_db2370b6_4_k_cu_g_pv4cuda3std6ranges3__45__cpo5beginE
	.align		8
        /*0088*/ 	.dword	_ZN30_INTERNAL_db2370b6_4_k_cu_g_pv4cuda3std6ranges3__45__cpo3endE
	.align		8
        /*0090*/ 	.dword	_ZN30_INTERNAL_db2370b6_4_k_cu_g_pv4cuda3std6ranges3__45__cpo6cbeginE
	.align		8
        /*0098*/ 	.dword	_ZN30_INTERNAL_db2370b6_4_k_cu_g_pv4cuda3std6ranges3__45__cpo4cendE
	.align		8
        /*00a0*/ 	.dword	_ZN30_INTERNAL_db2370b6_4_k_cu_g_pv4cuda3std6ranges3__45__cpo7advanceE
	.align		8
        /*00a8*/ 	.dword	_ZN30_INTERNAL_db2370b6_4_k_cu_g_pv4cuda3std6ranges3__45__cpo9iter_swapE
	.align		8
        /*00b0*/ 	.dword	_ZN30_INTERNAL_db2370b6_4_k_cu_g_pv4cuda3std6ranges3__45__cpo4nextE
	.align		8
        /*00b8*/ 	.dword	_ZN30_INTERNAL_db2370b6_4_k_cu_g_pv4cuda3std6ranges3__45__cpo4prevE
	.align		8
        /*00c0*/ 	.dword	_ZN30_INTERNAL_db2370b6_4_k_cu_g_pv4cuda3std6ranges3__45__cpo4dataE
	.align		8
        /*00c8*/ 	.dword	_ZN30_INTERNAL_db2370b6_4_k_cu_g_pv4cuda3std6ranges3__45__cpo5cdataE
	.align		8
        /*00d0*/ 	.dword	_ZN30_INTERNAL_db2370b6_4_k_cu_g_pv4cuda3std6ranges3__45__cpo4sizeE
	.align		8
        /*00d8*/ 	.dword	_ZN30_INTERNAL_db2370b6_4_k_cu_g_pv4cuda3std6ranges3__45__cpo5ssizeE
	.align		8
        /*00e0*/ 	.dword	_ZN30_INTERNAL_db2370b6_4_k_cu_g_pv4cuda3std6ranges3__45__cpo8distanceE
	.align		8
        /*00e8*/ 	.dword	_ZN30_INTERNAL_db2370b6_4_k_cu_g_pv6thrust24THRUST_300001_SM_1000_NS8cuda_cub3parE
	.align		8
        /*00f0*/ 	.dword	_ZN30_INTERNAL_db2370b6_4_k_cu_g_pv6thrust24THRUST_300001_SM_1000_NS8cuda_cub10par_nosyncE
	.align		8
        /*00f8*/ 	.dword	_ZN30_INTERNAL_db2370b6_4_k_cu_g_pv6thrust24THRUST_300001_SM_1000_NS6system6detail10sequential3seqE
	.align		8
        /*0100*/ 	.dword	_ZN30_INTERNAL_db2370b6_4_k_cu_g_pv6thrust24THRUST_300001_SM_1000_NS12placeholders2_1E
	.align		8
        /*0108*/ 	.dword	_ZN30_INTERNAL_db2370b6_4_k_cu_g_pv6thrust24THRUST_300001_SM_1000_NS12placeholders2_2E
	.align		8
        /*0110*/ 	.dword	_ZN30_INTERNAL_db2370b6_4_k_cu_g_pv6thrust24THRUST_300001_SM_1000_NS12placeholders2_3E
	.align		8
        /*0118*/ 	.dword	_ZN30_INTERNAL_db2370b6_4_k_cu_g_pv6thrust24THRUST_300001_SM_1000_NS12placeholders2_4E
	.align		8
        /*0120*/ 	.dword	_ZN30_INTERNAL_db2370b6_4_k_cu_g_pv6thrust24THRUST_300001_SM_1000_NS12placeholders2_5E
	.align		8
        /*0128*/ 	.dword	_ZN30_INTERNAL_db2370b6_4_k_cu_g_pv6thrust24THRUST_300001_SM_1000_NS12placeholders2_6E
	.align		8
        /*0130*/ 	.dword	_ZN30_INTERNAL_db2370b6_4_k_cu_g_pv6thrust24THRUST_300001_SM_1000_NS12placeholders2_7E
	.align		8
        /*0138*/ 	.dword	_ZN30_INTERNAL_db2370b6_4_k_cu_g_pv6thrust24THRUST_300001_SM_1000_NS12placeholders2_8E
	.align		8
        /*0140*/ 	.dword	_ZN30_INTERNAL_db2370b6_4_k_cu_g_pv6thrust24THRUST_300001_SM_1000_NS12placeholders2_9E
	.align		8
        /*0148*/ 	.dword	_ZN30_INTERNAL_db2370b6_4_k_cu_g_pv6thrust24THRUST_300001_SM_1000_NS12placeholders3_10E
	.align		8
        /*0150*/ 	.dword	_ZN30_INTERNAL_db2370b6_4_k_cu_g_pv6thrust24THRUST_300001_SM_1000_NS3seqE


//--------------------- .text._ZN3cub18CUB_300001_SM_10006detail11EmptyKernelIvEEvv --------------------------
	.section	.text._ZN3cub18CUB_300001_SM_10006detail11EmptyKernelIvEEvv,"ax",@progbits
	.align	128
        .global         _ZN3cub18CUB_300001_SM_10006detail11EmptyKernelIvEEvv
        .type           _ZN3cub18CUB_300001_SM_10006detail11EmptyKernelIvEEvv,@function
        .size           _ZN3cub18CUB_300001_SM_10006detail11EmptyKernelIvEEvv,(.L_x_4 - _ZN3cub18CUB_300001_SM_10006detail11EmptyKernelIvEEvv)
        .other          _ZN3cub18CUB_300001_SM_10006detail11EmptyKernelIvEEvv,@"STO_CUDA_ENTRY STV_DEFAULT"
_ZN3cub18CUB_300001_SM_10006detail11EmptyKernelIvEEvv:
.text._ZN3cub18CUB_300001_SM_10006detail11EmptyKernelIvEEvv:
[----:B------:R-:W-:Y:S01]  /*0000*/  LDC R1, c[0x0][0x37c] ;  /* 0x0000df00ff017b82 */ /* 0x000fe20000000800 */
[----:B------:R-:W-:Y:S05]  /*0010*/  EXIT ;  /* 0x000000000000794d */ /* 0x000fea0003800000 */
.L_x_0:
[----:B------:R-:W-:-:S00]  /*0020*/  BRA `(.L_x_0) ;  /* 0xfffffffc00fc7947 */ /* 0x000fc0000383ffff */
[----:B------:R-:W-:-:S00]  /*0030*/  NOP ;  /* 0x0000000000007918 */ /* 0x000fc00000000000 */
        /* <DEDUP_REMOVED lines=12> */
.L_x_4:


//--------------------- .text._Z11updateSceneiidddP8particle --------------------------
	.section	.text._Z11updateSceneiidddP8particle,"ax",@progbits
	.align	128
        .global         _Z11updateSceneiidddP8particle
        .type           _Z11updateSceneiidddP8particle,@function
        .size           _Z11updateSceneiidddP8particle,(.L_x_5 - _Z11updateSceneiidddP8particle)
        .other          _Z11updateSceneiidddP8particle,@"STO_CUDA_ENTRY STV_DEFAULT"
_Z11updateSceneiidddP8particle:
.text._Z11updateSceneiidddP8particle:
[----:B------:R-:W-:Y:S01]  /*0000*/  LDC R1, c[0x0][0x37c] ;  /* 0x0000df00ff017b82 */ /* 0x000fe20000000800 */
[----:B------:R-:W0:Y:S07]  /*0010*/  S2R R7, SR_TID.X ;  /* 0x0000000000077919 */ /* 0x000e2e0000002100 */
[----:B------:R-:W0:Y:S01]  /*0020*/  S2UR UR4, SR_CTAID.X ;  /* 0x00000000000479c3 */ /* 0x000e220000002500 */
[----:B------:R-:W1:Y:S01]  /*0030*/  LDCU.64 UR6, c[0x0][0x358] ;  /* 0x00006b00ff0677ac */ /* 0x000e620008000a00 */
[----:B------:R-:W2:Y:S06]  /*0040*/  LDCU UR8, c[0x0][0x380] ;  /* 0x00007000ff0877ac */ /* 0x000eac0008000800 */
[----:B------:R-:W0:Y:S08]  /*0050*/  LDC R0, c[0x0][0x360] ;  /* 0x0000d800ff007b82 */ /* 0x000e300000000800 */
[----:B------:R-:W3:Y:S01]  /*0060*/  LDC.64 R4, c[0x0][0x3a0] ;  /* 0x0000e800ff047b82 */ /* 0x000ee20000000a00 */
[----:B0-----:R-:W-:-:S04]  /*0070*/  IMAD R3, R0, UR4, R7 ;  /* 0x0000000400037c24 */ /* 0x001fc8000f8e0207 */
[----:B---3--:R-:W-:-:S05]  /*0080*/  IMAD.WIDE R2, R3, 0x38, R4 ;  /* 0x0000003803027825 */ /* 0x008fca00078e0204 */
[----:B-1----:R0:W5:Y:S04]  /*0090*/  LDG.E.64 R8, desc[UR6][R2.64+0x8] ;  /* 0x0000080602087981 */ /* 0x002168000c1e1b00 */
[----:B------:R0:W5:Y:S01]  /*00a0*/  LDG.E.64 R10, desc[UR6][R2.64+0x10] ;  /* 0x00001006020a7981 */ /* 0x000162000c1e1b00 */
[----:B--2---:R-:W-:-:S09]  /*00b0*/  UISETP.GE.AND UP0, UPT, UR8, 0x1, UPT ;  /* 0x000000010800788c */ /* 0x004fd2000bf06270 */
[----:B0-----:R-:W-:Y:S05]  /*00c0*/  BRA.U !UP0, `(.L_x_1) ;  /* 0x00000001087c7547 */ /* 0x001fea000b800000 */
[----:B-----5:R-:W0:Y:S01]  /*00d0*/  S2R R9, SR_CgaCtaId ;  /* 0x0000000000097919 */ /* 0x020e220000008800 */
[----:B------:R-:W-:Y:S01]  /*00e0*/  MOV R6, 0x400 ;  /* 0x0000040000067802 */ /* 0x000fe20000000f00 */
[----:B------:R-:W1:Y:S01]  /*00f0*/  LDCU UR9, c[0x0][0x384] ;  /* 0x00007080ff0977ac */ /* 0x000e620008000800 */
[----:B------:R-:W-:Y:S01]  /*0100*/  UMOV UR4, URZ ;  /* 0x000000ff00047c82 */ /* 0x000fe20008000000 */
[----:B------:R-:W-:Y:S01]  /*0110*/  UMOV UR5, URZ ;  /* 0x000000ff00057c82 */ /* 0x000fe20008000000 */
[----:B0-----:R-:W-:-:S05]  /*0120*/  LEA R6, R9, R6, 0x18 ;  /* 0x0000000609067211 */ /* 0x001fca00078ec0ff */
[----:B-1----:R-:W-:-:S07]  /*0130*/  IMAD R25, R7, 0x38, R6 ;  /* 0x0000003807197824 */ /* 0x002fce00078e0206 */
.L_x_2:
[----:B------:R-:W-:-:S04]  /*0140*/  IMAD R9, R0, UR4, R7 ;  /* 0x0000000400097c24 */ /* 0x000fc8000f8e0207 */
[----:B------:R-:W-:-:S05]  /*0150*/  IMAD.WIDE R8, R9, 0x38, R4 ;  /* 0x0000003809087825 */ /* 0x000fca00078e0204 */
[----:B0-----:R-:W2:Y:S04]  /*0160*/  LDG.E.64 R10, desc[UR6][R8.64] ;  /* 0x00000006080a7981 */ /* 0x001ea8000c1e1b00 */
[----:B------:R-:W3:Y:S04]  /*0170*/  LDG.E.64 R12, desc[UR6][R8.64+0x8] ;  /* 0x00000806080c7981 */ /* 0x000ee8000c1e1b00 */
[----:B------:R-:W4:Y:S04]  /*0180*/  LDG.E.64 R14, desc[UR6][R8.64+0x10] ;  /* 0x00001006080e7981 */ /* 0x000f28000c1e1b00 */
[----:B------:R-:W5:Y:S04]  /*0190*/  LDG.E.64 R16, desc[UR6][R8.64+0x18] ;  /* 0x0000180608107981 */ /* 0x000f68000c1e1b00 */
[----:B------:R-:W5:Y:S04]  /*01a0*/  LDG.E.64 R18, desc[UR6][R8.64+0x20] ;  /* 0x0000200608127981 */ /* 0x000f68000c1e1b00 */
[----:B------:R-:W5:Y:S04]  /*01b0*/  LDG.E.64 R20, desc[UR6][R8.64+0x28] ;  /* 0x0000280608147981 */ /* 0x000f68000c1e1b00 */
[----:B------:R-:W5:Y:S01]  /*01c0*/  LDG.E.64 R22, desc[UR6][R8.64+0x30] ;  /* 0x0000300608167981 */ /* 0x000f62000c1e1b00 */
[----:B------:R-:W-:-:S02]  /*01d0*/  UIADD3 UR5, UPT, UPT, UR5, UR9, URZ ;  /* 0x0000000905057290 */ /* 0x000fc4000fffe0ff */
[----:B------:R-:W-:Y:S02]  /*01e0*/  UIADD3 UR4, UPT, UPT, UR4, 0x1, URZ ;  /* 0x0000000104047890 */ /* 0x000fe4000fffe0ff */
[----:B------:R-:W-:Y:S01]  /*01f0*/  UISETP.GE.AND UP0, UPT, UR5, UR8, UPT ;  /* 0x000000080500728c */ /* 0x000fe2000bf06270 */
[----:B--2---:R0:W-:Y:S04]  /*0200*/  STS.64 [R25], R10 ;  /* 0x0000000a19007388 */ /* 0x0041e80000000a00 */
[----:B---3--:R0:W-:Y:S04]  /*0210*/  STS.64 [R25+0x8], R12 ;  /* 0x0000080c19007388 */ /* 0x0081e80000000a00 */
[----:B----4-:R0:W-:Y:S04]  /*0220*/  STS.64 [R25+0x10], R14 ;  /* 0x0000100e19007388 */ /* 0x0101e80000000a00 */
[----:B-----5:R0:W-:Y:S04]  /*0230*/  STS.64 [R25+0x18], R16 ;  /* 0x0000181019007388 */ /* 0x0201e80000000a00 */
[----:B------:R0:W-:Y:S04]  /*0240*/  STS.64 [R25+0x20], R18 ;  /* 0x0000201219007388 */ /* 0x0001e80000000a00 */
[----:B------:R0:W-:Y:S04]  /*0250*/  STS.64 [R25+0x28], R20 ;  /* 0x0000281419007388 */ /* 0x0001e80000000a00 */
[----:B------:R0:W-:Y:S01]  /*0260*/  STS.64 [R25+0x30], R22 ;  /* 0x0000301619007388 */ /* 0x0001e20000000a00 */
[----:B------:R-:W-:Y:S08]  /*0270*/  BAR.SYNC.DEFER_BLOCKING 0x0 ;  /* 0x0000000000007b1d */ /* 0x000ff00000010000 */
[----:B------:R-:W-:Y:S06]  /*0280*/  BAR.SYNC.DEFER_BLOCKING 0x0 ;  /* 0x0000000000007b1d */ /* 0x000fec0000010000 */
[----:B------:R-:W-:Y:S05]  /*0290*/  BRA.U !UP0, `(.L_x_2) ;  /* 0xfffffffd08a87547 */ /* 0x000fea000b83ffff */
[----:B------:R1:W5:Y:S04]  /*02a0*/  LDG.E.64 R8, desc[UR6][R2.64+0x8] ;  /* 0x0000080602087981 */ /* 0x000368000c1e1b00 */
[----:B0-----:R1:W5:Y:S02]  /*02b0*/  LDG.E.64 R10, desc[UR6][R2.64+0x10] ;  /* 0x00001006020a7981 */ /* 0x001364000c1e1b00 */
.L_x_1:
[----:B------:R-:W2:Y:S01]  /*02c0*/  LDG.E.64 R4, desc[UR6][R2.64+0x28] ;  /* 0x0000280602047981 */ /* 0x000ea2000c1e1b00 */
[----:B------:R-:W2:Y:S03]  /*02d0*/  LDCU.64 UR4, c[0x0][0x398] ;  /* 0x00007300ff0477ac */ /* 0x000ea60008000a00 */
[----:B------:R-:W2:Y:S04]  /*02e0*/  LDG.E.64 R6, desc[UR6][R2.64+0x18] ;  /* 0x0000180602067981 */ /* 0x000ea8000c1e1b00 */
[----:B------:R-:W3:Y:S04]  /*02f0*/  LDG.E.64 R12, desc[UR6][R2.64+0x30] ;  /* 0x00003006020c7981 */ /* 0x000ee8000c1e1b00 */
[----:B------:R-:W3:Y:S01]  /*0300*/  LDG.E.64 R14, desc[UR6][R2.64+0x20] ;  /* 0x00002006020e7981 */ /* 0x000ee2000c1e1b00 */
[----:B--2---:R-:W-:-:S07]  /*0310*/  DFMA R4, R4, UR4, R6 ;  /* 0x0000000404047c2b */ /* 0x004fce0008000006 */
[----:B------:R-:W-:Y:S01]  /*0320*/  STG.E.64 desc[UR6][R2.64+0x18], R4 ;  /* 0x0000180402007986 */ /* 0x000fe2000c101b06 */
[----:B---3--:R-:W-:Y:S02]  /*0330*/  DFMA R12, R12, UR4, R14 ;  /* 0x000000040c0c7c2b */ /* 0x008fe4000800000e */
[----:B-----5:R-:W-:-:S05]  /*0340*/  DFMA R8, R4, UR4, R8 ;  /* 0x0000000404087c2b */ /* 0x020fca0008000008 */
[----:B------:R-:W-:Y:S01]  /*0350*/  STG.E.64 desc[UR6][R2.64+0x20], R12 ;  /* 0x0000200c02007986 */ /* 0x000fe2000c101b06 */
[----:B------:R-:W-:-:S03]  /*0360*/  DFMA R10, R12, UR4, R10 ;  /* 0x000000040c0a7c2b */ /* 0x000fc6000800000a */
[----:B------:R-:W-:Y:S04]  /*0370*/  STG.E.64 desc[UR6][R2.64+0x8], R8 ;  /* 0x0000080802007986 */ /* 0x000fe8000c101b06 */
[----:B------:R-:W-:Y:S01]  /*0380*/  STG.E.64 desc[UR6][R2.64+0x10], R10 ;  /* 0x0000100a02007986 */ /* 0x000fe2000c101b06 */
[----:B------:R-:W-:Y:S05]  /*0390*/  EXIT ;  /* 0x000000000000794d */ /* 0x000fea0003800000 */
.L_x_3:
        /* <DEDUP_REMOVED lines=14> */
.L_x_5:


//--------------------- .nv.shared._ZN3cub18CUB_300001_SM_10006detail11EmptyKernelIvEEvv --------------------------
	.section	.nv.shared._ZN3cub18CUB_300001_SM_10006detail11EmptyKernelIvEEvv,"aw",@nobits
	.sectionflags	@""
	.align	16
	.zero		1024


//--------------------- .nv.shared.reserved.0     --------------------------
	.section	.nv.shared.reserved.0,"aw",@nobits
	.weak		__nv_reservedSMEM_offset_0_alias
	.size		__nv_reservedSMEM_offset_0_alias, 0, 64
	.other		__nv_reservedSMEM_offset_0_alias,@"STO_CUDA_RESERVED_SHARED STV_DEFAULT"
__nv_reservedSMEM_offset_0_alias:
	.zero		0
	.zero		64


//--------------------- .nv.global                --------------------------
	.section	.nv.global,"aw",@nobits
.nv.global:
	.type		_ZN30_INTERNAL_db2370b6_4_k_cu_g_pv6thrust24THRUST_300001_SM_1000_NS3seqE,@object
	.size		_ZN30_INTERNAL_db2370b6_4_k_cu_g_pv6thrust24THRUST_300001_SM_1000_NS3seqE,(_ZN30_INTERNAL_db2370b6_4_k_cu_g_pv4cuda3std3__48in_placeE - _ZN30_INTERNAL_db2370b6_4_k_cu_g_pv6thrust24THRUST_300001_SM_1000_NS3seqE)
_ZN30_INTERNAL_db2370b6_4_k_cu_g_pv6thrust24THRUST_300001_SM_1000_NS3seqE:
	.zero		1
	.type		_ZN30_INTERNAL_db2370b6_4_k_cu_g_pv4cuda3std3__48in_placeE,@object
	.size		_ZN30_INTERNAL_db2370b6_4_k_cu_g_pv4cuda3std3__48in_placeE,(_ZN30_INTERNAL_db2370b6_4_k_cu_g_pv4cuda3std6ranges3__45__cpo4sizeE - _ZN30_INTERNAL_db2370b6_4_k_cu_g_pv4cuda3std3__48in_placeE)
_ZN30_INTERNAL_db2370b6_4_k_cu_g_pv4cuda3std3__48in_placeE:
	.zero		1
	.type		_ZN30_INTERNAL_db2370b6_4_k_cu_g_pv4cuda3std6ranges3__45__cpo4sizeE,@object
	.size		_ZN30_INTERNAL_db2370b6_4_k_cu_g_pv4cuda3std6ranges3__45__cpo4sizeE,(_ZN30_INTERNAL_db2370b6_4_k_cu_g_pv6thrust24THRUST_300001_SM_1000_NS12placeholders2_3E - _ZN30_INTERNAL_db2370b6_4_k_cu_g_pv4cuda3std6ranges3__45__cpo4sizeE)
_ZN30_INTERNAL_db2370b6_4_k_cu_g_pv4cuda3std6ranges3__45__cpo4sizeE:
	.zero		1
	.type		_ZN30_INTERNAL_db2370b6_4_k_cu_g_pv6thrust24THRUST_300001_SM_1000_NS12placeholders2_3E,@object
	.size		_ZN30_INTERNAL_db2370b6_4_k_cu_g_pv6thrust24THRUST_300001_SM_1000_NS12placeholders2_3E,(_ZN30_INTERNAL_db2370b6_4_k_cu_g_pv4cuda3std3__45__cpo6cbeginE - _ZN30_INTERNAL_db2370b6_4_k_cu_g_pv6thrust24THRUST_300001_SM_1000_NS12placeholders2_3E)
_ZN30_INTERNAL_db2370b6_4_k_cu_g_pv6thrust24THRUST_300001_SM_1000_NS12placeholders2_3E:
	.zero		1
	.type		_ZN30_INTERNAL_db2370b6_4_k_cu_g_pv4cuda3std3__45__cpo6cbeginE,@object
	.size		_ZN30_INTERNAL_db2370b6_4_k_cu_g_pv4cuda3std3__45__cpo6cbeginE,(_ZN30_INTERNAL_db2370b6_4_k_cu_g_pv4cuda3std6ranges3__45__cpo6cbeginE - _ZN30_INTERNAL_db2370b6_4_k_cu_g_pv4cuda3std3__45__cpo6cbeginE)
_ZN30_INTERNAL_db2370b6_4_k_cu_g_pv4cuda3std3__45__cpo6cbeginE:
	.zero		1
	.type		_ZN30_INTERNAL_db2370b6_4_k_cu_g_pv4cuda3std6ranges3__45__cpo6cbeginE,@object
	.size		_ZN30_INTERNAL_db2370b6_4_k_cu_g_pv4cuda3std6ranges3__45__cpo6cbeginE,(_ZN30_INTERNAL_db2370b6_4_k_cu_g_pv6thrust24THRUST_300001_SM_1000_NS12placeholders2_7E - _ZN30_INTERNAL_db2370b6_4_k_cu_g_pv4cuda3std6ranges3__45__cpo6cbeginE)
_ZN30_INTERNAL_db2370b6_4_k_cu_g_pv4cuda3std6ranges3__45__cpo6cbeginE:
	.zero		1
	.type		_ZN30_INTERNAL_db2370b6_4_k_cu_g_pv6thrust24THRUST_300001_SM_1000_NS12placeholders2_7E,@object
	.size		_ZN30_INTERNAL_db2370b6_4_k_cu_g_pv6thrust24THRUST_300001_SM_1000_NS12placeholders2_7E,(_ZN30_INTERNAL_db2370b6_4_k_cu_g_pv4cuda3std3__45__cpo7crbeginE - _ZN30_INTERNAL_db2370b6_4_k_cu_g_pv6thrust24THRUST_300001_SM_1000_NS12placeholders2_7E)
_ZN30_INTERNAL_db2370b6_4_k_cu_g_pv6thrust24THRUST_300001_SM_1000_NS12placeholders2_7E:
	.zero		1
	.type		_ZN30_INTERNAL_db2370b6_4_k_cu_g_pv4cuda3std3__45__cpo7crbeginE,@object
	.size		_ZN30_INTERNAL_db2370b6_4_k_cu_g_pv4cuda3std3__45__cpo7crbeginE,(_ZN30_INTERNAL_db2370b6_4_k_cu_g_pv4cuda3std6ranges3__45__cpo4nextE - _ZN30_INTERNAL_db2370b6_4_k_cu_g_pv4cuda3std3__45__cpo7crbeginE)
_ZN30_INTERNAL_db2370b6_4_k_cu_g_pv4cuda3std3__45__cpo7crbeginE:
	.zero		1
	.type		_ZN30_INTERNAL_db2370b6_4_k_cu_g_pv4cuda3std6ranges3__45__cpo4nextE,@object
	.size		_ZN30_INTERNAL_db2370b6_4_k_cu_g_pv4cuda3std6ranges3__45__cpo4nextE,(_ZN30_INTERNAL_db2370b6_4_k_cu_g_pv4cuda3std6ranges3__45__cpo4swapE - _ZN30_INTERNAL_db2370b6_4_k_cu_g_pv4cuda3std6ranges3__45__cpo4nextE)
_ZN30_INTERNAL_db2370b6_4_k_cu_g_pv4cuda3std6ranges3__45__cpo4nextE:
	.zero		1
	.type		_ZN30_INTERNAL_db2370b6_4_k_cu_g_pv4cuda3std6ranges3__45__cpo4swapE,@object
	.size		_ZN30_INTERNAL_db2370b6_4_k_cu_g_pv4cuda3std6ranges3__45__cpo4swapE,(_ZN30_INTERNAL_db2370b6_4_k_cu_g_pv6thrust24THRUST_300001_SM_1000_NS8cuda_cub10par_nosyncE - _ZN30_INTERNAL_db2370b6_4_k_cu_g_pv4cuda3std6ranges3__45__cpo4swapE)
_ZN30_INTERNAL_db2370b6_4_k_cu_g_pv4cuda3std6ranges3__45__cpo4swapE:
	.zero		1
	.type		_ZN30_INTERNAL_db2370b6_4_k_cu_g_pv6thrust24THRUST_300001_SM_1000_NS8cuda_cub10par_nosyncE,@object
	.size		_ZN30_INTERNAL_db2370b6_4_k_cu_g_pv6thrust24THRUST_300001_SM_1000_NS8cuda_cub10par_nosyncE,(_ZN30_INTERNAL_db2370b6_4_k_cu_g_pv6thrust24THRUST_300001_SM_1000_NS12placeholders2_9E - _ZN30_INTERNAL_db2370b6_4_k_cu_g_pv6thrust24THRUST_300001_SM_1000_NS8cuda_cub10par_nosyncE)
_ZN30_INTERNAL_db2370b6_4_k_cu_g_pv6thrust24THRUST_300001_SM_1000_NS8cuda_cub10par_nosyncE:
	.zero		1
	.type		_ZN30_INTERNAL_db2370b6_4_k_cu_g_pv6thrust24THRUST_300001_SM_1000_NS12placeholders2_9E,@object
	.size		_ZN30_INTERNAL_db2370b6_4_k_cu_g_pv6thrust24THRUST_300001_SM_1000_NS12placeholders2_9E,(_ZN30_INTERNAL_db2370b6_4_k_cu_g_pv4cuda3std3__432_GLOBAL__N__db2370b6_4_k_cu_g_pv6ignoreE - _ZN30_INTERNAL_db2370b6_4_k_cu_g_pv6thrust24THRUST_300001_SM_1000_NS12placeholders2_9E)
_ZN30_INTERNAL_db2370b6_4_k_cu_g_pv6thrust24THRUST_300001_SM_1000_NS12placeholders2_9E:
	.zero		1
	.type		_ZN30_INTERNAL_db2370b6_4_k_cu_g_pv4cuda3std3__432_GLOBAL__N__db2370b6_4_k_cu_g_pv6ignoreE,@object
	.size		_ZN30_INTERNAL_db2370b6_4_k_cu_g_pv4cuda3std3__432_GLOBAL__N__db2370b6_4_k_cu_g_pv6ignoreE,(_ZN30_INTERNAL_db2370b6_4_k_cu_g_pv4cuda3std6ranges3__45__cpo4dataE - _ZN30_INTERNAL_db2370b6_4_k_cu_g_pv4cuda3std3__432_GLOBAL__N__db2370b6_4_k_cu_g_pv6ignoreE)
_ZN30_INTERNAL_db2370b6_4_k_cu_g_pv4cuda3std3__432_GLOBAL__N__db2370b6_4_k_cu_g_pv6ignoreE:
	.zero		1
	.type		_ZN30_INTERNAL_db2370b6_4_k_cu_g_pv4cuda3std6ranges3__45__cpo4dataE,@object
	.size		_ZN30_INTERNAL_db2370b6_4_k_cu_g_pv4cuda3std6ranges3__45__cpo4dataE,(_ZN30_INTERNAL_db2370b6_4_k_cu_g_pv6thrust24THRUST_300001_SM_1000_NS12placeholders2_1E - _ZN30_INTERNAL_db2370b6_4_k_cu_g_pv4cuda3std6ranges3__45__cpo4dataE)
_ZN30_INTERNAL_db2370b6_4_k_cu_g_pv4cuda3std6ranges3__45__cpo4dataE:
	.zero		1
	.type		_ZN30_INTERNAL_db2370b6_4_k_cu_g_pv6thrust24THRUST_300001_SM_1000_NS12placeholders2_1E,@object
	.size		_ZN30_INTERNAL_db2370b6_4_k_cu_g_pv6thrust24THRUST_300001_SM_1000_NS12placeholders2_1E,(_ZN30_INTERNAL_db2370b6_4_k_cu_g_pv4cuda3std3__45__cpo5beginE - _ZN30_INTERNAL_db2370b6_4_k_cu_g_pv6thrust24THRUST_300001_SM_1000_NS12placeholders2_1E)
_ZN30_INTERNAL_db2370b6_4_k_cu_g_pv6thrust24THRUST_300001_SM_1000_NS12placeholders2_1E:
	.zero		1
	.type		_ZN30_INTERNAL_db2370b6_4_k_cu_g_pv4cuda3std3__45__cpo5beginE,@object
	.size		_ZN30_INTERNAL_db2370b6_4_k_cu_g_pv4cuda3std3__45__cpo5beginE,(_ZN30_INTERNAL_db2370b6_4_k_cu_g_pv4cuda3std6ranges3__45__cpo5beginE - _ZN30_INTERNAL_db2370b6_4_k_cu_g_pv4cuda3std3__45__cpo5beginE)
_ZN30_INTERNAL_db2370b6_4_k_cu_g_pv4cuda3std3__45__cpo5beginE:
	.zero		1
	.type		_ZN30_INTERNAL_db2370b6_4_k_cu_g_pv4cuda3std6ranges3__45__cpo5beginE,@object
	.size		_ZN30_INTERNAL_db2370b6_4_k_cu_g_pv4cuda3std6ranges3__45__cpo5beginE,(_ZN30_INTERNAL_db2370b6_4_k_cu_g_pv6thrust24THRUST_300001_SM_1000_NS12placeholders2_5E - _ZN30_INTERNAL_db2370b6_4_k_cu_g_pv4cuda3std6ranges3__45__cpo5beginE)
_ZN30_INTERNAL_db2370b6_4_k_cu_g_pv4cuda3std6ranges3__45__cpo5beginE:
	.zero		1
	.type		_ZN30_INTERNAL_db2370b6_4_k_cu_g_pv6thrust24THRUST_300001_SM_1000_NS12placeholders2_5E,@object
	.size		_ZN30_INTERNAL_db2370b6_4_k_cu_g_pv6thrust24THRUST_300001_SM_1000_NS12placeholders2_5E,(_ZN30_INTERNAL_db2370b6_4_k_cu_g_pv4cuda3std3__45__cpo6rbeginE - _ZN30_INTERNAL_db2370b6_4_k_cu_g_pv6thrust24THRUST_300001_SM_1000_NS12placeholders2_5E)
_ZN30_INTERNAL_db2370b6_4_k_cu_g_pv6thrust24THRUST_300001_SM_1000_NS12placeholders2_5E:
	.zero		1
	.type		_ZN30_INTERNAL_db2370b6_4_k_cu_g_pv4cuda3std3__45__cpo6rbeginE,@object
	.size		_ZN30_INTERNAL_db2370b6_4_k_cu_g_pv4cuda3std3__45__cpo6rbeginE,(_ZN30_INTERNAL_db2370b6_4_k_cu_g_pv4cuda3std6ranges3__45__cpo7advanceE - _ZN30_INTERNAL_db2370b6_4_k_cu_g_pv4cuda3std3__45__cpo6rbeginE)
_ZN30_INTERNAL_db2370b6_4_k_cu_g_pv4cuda3std3__45__cpo6rbeginE:
	.zero		1
	.type		_ZN30_INTERNAL_db2370b6_4_k_cu_g_pv4cuda3std6ranges3__45__cpo7advanceE,@object
	.size		_ZN30_INTERNAL_db2370b6_4_k_cu_g_pv4cuda3std6ranges3__45__cpo7advanceE,(_ZN30_INTERNAL_db2370b6_4_k_cu_g_pv4cuda3std3__47nulloptE - _ZN30_INTERNAL_db2370b6_4_k_cu_g_pv4cuda3std6ranges3__45__cpo7advanceE)
_ZN30_INTERNAL_db2370b6_4_k_cu_g_pv4cuda3std6ranges3__45__cpo7advanceE:
	.zero		1
	.type		_ZN30_INTERNAL_db2370b6_4_k_cu_g_pv4cuda3std3__47nulloptE,@object
	.size		_ZN30_INTERNAL_db2370b6_4_k_cu_g_pv4cuda3std3__47nulloptE,(_ZN30_INTERNAL_db2370b6_4_k_cu_g_pv4cuda3std6ranges3__45__cpo8distanceE - _ZN30_INTERNAL_db2370b6_4_k_cu_g_pv4cuda3std3__47nulloptE)
_ZN30_INTERNAL_db2370b6_4_k_cu_g_pv4cuda3std3__47nulloptE:
	.zero		1
	.type		_ZN30_INTERNAL_db2370b6_4_k_cu_g_pv4cuda3std6ranges3__45__cpo8distanceE,@object
	.size		_ZN30_INTERNAL_db2370b6_4_k_cu_g_pv4cuda3std6ranges3__45__cpo8distanceE,(_ZN30_INTERNAL_db2370b6_4_k_cu_g_pv6thrust24THRUST_300001_SM_1000_NS12placeholders3_10E - _ZN30_INTERNAL_db2370b6_4_k_cu_g_pv4cuda3std6ranges3__45__cpo8distanceE)
_ZN30_INTERNAL_db2370b6_4_k_cu_g_pv4cuda3std6ranges3__45__cpo8distanceE:
	.zero		1
	.type		_ZN30_INTERNAL_db2370b6_4_k_cu_g_pv6thrust24THRUST_300001_SM_1000_NS12placeholders3_10E,@object
	.size		_ZN30_INTERNAL_db2370b6_4_k_cu_g_pv6thrust24THRUST_300001_SM_1000_NS12placeholders3_10E,(_ZN30_INTERNAL_db2370b6_4_k_cu_g_pv4cuda3std3__419piecewise_constructE - _ZN30_INTERNAL_db2370b6_4_k_cu_g_pv6thrust24THRUST_300001_SM_1000_NS12placeholders3_10E)
_ZN30_INTERNAL_db2370b6_4_k_cu_g_pv6thrust24THRUST_300001_SM_1000_NS12placeholders3_10E:
	.zero		1
	.type		_ZN30_INTERNAL_db2370b6_4_k_cu_g_pv4cuda3std3__419piecewise_constructE,@object
	.size		_ZN30_INTERNAL_db2370b6_4_k_cu_g_pv4cuda3std3__419piecewise_constructE,(_ZN30_INTERNAL_db2370b6_4_k_cu_g_pv4cuda3std6ranges3__45__cpo5cdataE - _ZN30_INTERNAL_db2370b6_4_k_cu_g_pv4cuda3std3__419piecewise_constructE)
_ZN30_INTERNAL_db2370b6_4_k_cu_g_pv4cuda3std3__419piecewise_constructE:
	.zero		1
	.type		_ZN30_INTERNAL_db2370b6_4_k_cu_g_pv4cuda3std6ranges3__45__cpo5cdataE,@object
	.size		_ZN30_INTERNAL_db2370b6_4_k_cu_g_pv4cuda3std6ranges3__45__cpo5cdataE,(_ZN30_INTERNAL_db2370b6_4_k_cu_g_pv6thrust24THRUST_300001_SM_1000_NS12placeholders2_2E - _ZN30_INTERNAL_db2370b6_4_k_cu_g_pv4cuda3std6ranges3__45__cpo5cdataE)
_ZN30_INTERNAL_db2370b6_4_k_cu_g_pv4cuda3std6ranges3__45__cpo5cdataE:
	.zero		1
	.type		_ZN30_INTERNAL_db2370b6_4_k_cu_g_pv6thrust24THRUST_300001_SM_1000_NS12placeholders2_2E,@object
	.size		_ZN30_INTERNAL_db2370b6_4_k_cu_g_pv6thrust24THRUST_300001_SM_1000_NS12placeholders2_2E,(_ZN30_INTERNAL_db2370b6_4_k_cu_g_pv4cuda3std3__45__cpo3endE - _ZN30_INTERNAL_db2370b6_4_k_cu_g_pv6thrust24THRUST_300001_SM_1000_NS12placeholders2_2E)
_ZN30_INTERNAL_db2370b6_4_k_cu_g_pv6thrust24THRUST_300001_SM_1000_NS12placeholders2_2E:
	.zero		1
	.type		_ZN30_INTERNAL_db2370b6_4_k_cu_g_pv4cuda3std3__45__cpo3endE,@object
	.size		_ZN30_INTERNAL_db2370b6_4_k_cu_g_pv4cuda3std3__45__cpo3endE,(_ZN30_INTERNAL_db2370b6_4_k_cu_g_pv4cuda3std6ranges3__45__cpo3endE - _ZN30_INTERNAL_db2370b6_4_k_cu_g_pv4cuda3std3__45__cpo3endE)
_ZN30_INTERNAL_db2370b6_4_k_cu_g_pv4cuda3std3__45__cpo3endE:
	.zero		1
	.type		_ZN30_INTERNAL_db2370b6_4_k_cu_g_pv4cuda3std6ranges3__45__cpo3endE,@object
	.size		_ZN30_INTERNAL_db2370b6_4_k_cu_g_pv4cuda3std6ranges3__45__cpo3endE,(_ZN30_INTERNAL_db2370b6_4_k_cu_g_pv6thrust24THRUST_300001_SM_1000_NS12placeholders2_6E - _ZN30_INTERNAL_db2370b6_4_k_cu_g_pv4cuda3std6ranges3__45__cpo3endE)
_ZN30_INTERNAL_db2370b6_4_k_cu_g_pv4cuda3std6ranges3__45__cpo3endE:
	.zero		1
	.type		_ZN30_INTERNAL_db2370b6_4_k_cu_g_pv6thrust24THRUST_300001_SM_1000_NS12placeholders2_6E,@object
	.size		_ZN30_INTERNAL_db2370b6_4_k_cu_g_pv6thrust24THRUST_300001_SM_1000_NS12placeholders2_6E,(_ZN30_INTERNAL_db2370b6_4_k_cu_g_pv4cuda3std3__45__cpo4rendE - _ZN30_INTERNAL_db2370b6_4_k_cu_g_pv6thrust24THRUST_300001_SM_1000_NS12placeholders2_6E)
_ZN30_INTERNAL_db2370b6_4_k_cu_g_pv6thrust24THRUST_300001_SM_1000_NS12placeholders2_6E:
	.zero		1
	.type		_ZN30_INTERNAL_db2370b6_4_k_cu_g_pv4cuda3std3__45__cpo4rendE,@object
	.size		_ZN30_INTERNAL_db2370b6_4_k_cu_g_pv4cuda3std3__45__cpo4rendE,(_ZN30_INTERNAL_db2370b6_4_k_cu_g_pv4cuda3std6ranges3__45__cpo9iter_swapE - _ZN30_INTERNAL_db2370b6_4_k_cu_g_pv4cuda3std3__45__cpo4rendE)
_ZN30_INTERNAL_db2370b6_4_k_cu_g_pv4cuda3std3__45__cpo4rendE:
	.zero		1
	.type		_ZN30_INTERNAL_db2370b6_4_k_cu_g_pv4cuda3std6ranges3__45__cpo9iter_swapE,@object
	.size		_ZN30_INTERNAL_db2370b6_4_k_cu_g_pv4cuda3std6ranges3__45__cpo9iter_swapE,(_ZN30_INTERNAL_db2370b6_4_k_cu_g_pv4cuda3std3__48unexpectE - _ZN30_INTERNAL_db2370b6_4_k_cu_g_pv4cuda3std6ranges3__45__cpo9iter_swapE)
_ZN30_INTERNAL_db2370b6_4_k_cu_g_pv4cuda3std6ranges3__45__cpo9iter_swapE:
	.zero		1
	.type		_ZN30_INTERNAL_db2370b6_4_k_cu_g_pv4cuda3std3__48unexpectE,@object
	.size		_ZN30_INTERNAL_db2370b6_4_k_cu_g_pv4cuda3std3__48unexpectE,(_ZN30_INTERNAL_db2370b6_4_k_cu_g_pv6thrust24THRUST_300001_SM_1000_NS8cuda_cub3parE - _ZN30_INTERNAL_db2370b6_4_k_cu_g_pv4cuda3std3__48unexpectE)
_ZN30_INTERNAL_db2370b6_4_k_cu_g_pv4cuda3std3__48unexpectE:
	.zero		1
	.type		_ZN30_INTERNAL_db2370b6_4_k_cu_g_pv6thrust24THRUST_300001_SM_1000_NS8cuda_cub3parE,@object
	.size		_ZN30_INTERNAL_db2370b6_4_k_cu_g_pv6thrust24THRUST_300001_SM_1000_NS8cuda_cub3parE,(_ZN30_INTERNAL_db2370b6_4_k_cu_g_pv6thrust24THRUST_300001_SM_1000_NS12placeholders2_4E - _ZN30_INTERNAL_db2370b6_4_k_cu_g_pv6thrust24THRUST_300001_SM_1000_NS8cuda_cub3parE)
_ZN30_INTERNAL_db2370b6_4_k_cu_g_pv6thrust24THRUST_300001_SM_1000_NS8cuda_cub3parE:
	.zero		1
	.type		_ZN30_INTERNAL_db2370b6_4_k_cu_g_pv6thrust24THRUST_300001_SM_1000_NS12placeholders2_4E,@object
	.size		_ZN30_INTERNAL_db2370b6_4_k_cu_g_pv6thrust24THRUST_300001_SM_1000_NS12placeholders2_4E,(_ZN30_INTERNAL_db2370b6_4_k_cu_g_pv4cuda3std3__45__cpo4cendE - _ZN30_INTERNAL_db2370b6_4_k_cu_g_pv6thrust24THRUST_300001_SM_1000_NS12placeholders2_4E)
_ZN30_INTERNAL_db2370b6_4_k_cu_g_pv6thrust24THRUST_300001_SM_1000_NS12placeholders2_4E:
	.zero		1
	.type		_ZN30_INTERNAL_db2370b6_4_k_cu_g_pv4cuda3std3__45__cpo4cendE,@object
	.size		_ZN30_INTERNAL_db2370b6_4_k_cu_g_pv4cuda3std3__45__cpo4cendE,(_ZN30_INTERNAL_db2370b6_4_k_cu_g_pv4cuda3std6ranges3__45__cpo4cendE - _ZN30_INTERNAL_db2370b6_4_k_cu_g_pv4cuda3std3__45__cpo4cendE)
_ZN30_INTERNAL_db2370b6_4_k_cu_g_pv4cuda3std3__45__cpo4cendE:
	.zero		1
	.type		_ZN30_INTERNAL_db2370b6_4_k_cu_g_pv4cuda3std6ranges3__45__cpo4cendE,@object
	.size		_ZN30_INTERNAL_db2370b6_4_k_cu_g_pv4cuda3std6ranges3__45__cpo4cendE,(_ZN30_INTERNAL_db2370b6_4_k_cu_g_pv4cuda3std3__420unreachable_sentinelE - _ZN30_INTERNAL_db2370b6_4_k_cu_g_pv4cuda3std6ranges3__45__cpo4cendE)
_ZN30_INTERNAL_db2370b6_4_k_cu_g_pv4cuda3std6ranges3__45__cpo4cendE:
	.zero		1
	.type		_ZN30_INTERNAL_db2370b6_4_k_cu_g_pv4cuda3std3__420unreachable_sentinelE,@object
	.size		_ZN30_INTERNAL_db2370b6_4_k_cu_g_pv4cuda3std3__420unreachable_sentinelE,(_ZN30_INTERNAL_db2370b6_4_k_cu_g_pv4cuda3std6ranges3__45__cpo5ssizeE - _ZN30_INTERNAL_db2370b6_4_k_cu_g_pv4cuda3std3__420unreachable_sentinelE)
_ZN30_INTERNAL_db2370b6_4_k_cu_g_pv4cuda3std3__420unreachable_sentinelE:
	.zero		1
	.type		_ZN30_INTERNAL_db2370b6_4_k_cu_g_pv4cuda3std6ranges3__45__cpo5ssizeE,@object
	.size		_ZN30_INTERNAL_db2370b6_4_k_cu_g_pv4cuda3std6ranges3__45__cpo5ssizeE,(_ZN30_INTERNAL_db2370b6_4_k_cu_g_pv6thrust24THRUST_300001_SM_1000_NS12placeholders2_8E - _ZN30_INTERNAL_db2370b6_4_k_cu_g_pv4cuda3std6ranges3__45__cpo5ssizeE)
_ZN30_INTERNAL_db2370b6_4_k_cu_g_pv4cuda3std6ranges3__45__cpo5ssizeE:
	.zero		1
	.type		_ZN30_INTERNAL_db2370b6_4_k_cu_g_pv6thrust24THRUST_300001_SM_1000_NS12placeholders2_8E,@object
	.size		_ZN30_INTERNAL_db2370b6_4_k_cu_g_pv6thrust24THRUST_300001_SM_1000_NS12placeholders2_8E,(_ZN30_INTERNAL_db2370b6_4_k_cu_g_pv4cuda3std3__45__cpo5crendE - _ZN30_INTERNAL_db2370b6_4_k_cu_g_pv6thrust24THRUST_300001_SM_1000_NS12placeholders2_8E)
_ZN30_INTERNAL_db2370b6_4_k_cu_g_pv6thrust24THRUST_300001_SM_1000_NS12placeholders2_8E:
	.zero		1
	.type		_ZN30_INTERNAL_db2370b6_4_k_cu_g_pv4cuda3std3__45__cpo5crendE,@object
	.size		_ZN30_INTERNAL_db2370b6_4_k_cu_g_pv4cuda3std3__45__cpo5crendE,(_ZN30_INTERNAL_db2370b6_4_k_cu_g_pv4cuda3std6ranges3__45__cpo4prevE - _ZN30_INTERNAL_db2370b6_4_k_cu_g_pv4cuda3std3__45__cpo5crendE)
_ZN30_INTERNAL_db2370b6_4_k_cu_g_pv4cuda3std3__45__cpo5crendE:
	.zero		1
	.type		_ZN30_INTERNAL_db2370b6_4_k_cu_g_pv4cuda3std6ranges3__45__cpo4prevE,@object
	.size		_ZN30_INTERNAL_db2370b6_4_k_cu_g_pv4cuda3std6ranges3__45__cpo4prevE,(_ZN30_INTERNAL_db2370b6_4_k_cu_g_pv4cuda3std6ranges3__45__cpo9iter_moveE - _ZN30_INTERNAL_db2370b6_4_k_cu_g_pv4cuda3std6ranges3__45__cpo4prevE)
_ZN30_INTERNAL_db2370b6_4_k_cu_g_pv4cuda3std6ranges3__45__cpo4prevE:
	.zero		1
	.type		_ZN30_INTERNAL_db2370b6_4_k_cu_g_pv4cuda3std6ranges3__45__cpo9iter_moveE,@object
	.size		_ZN30_INTERNAL_db2370b6_4_k_cu_g_pv4cuda3std6ranges3__45__cpo9iter_moveE,(_ZN30_INTERNAL_db2370b6_4_k_cu_g_pv6thrust24THRUST_300001_SM_1000_NS6system6detail10sequential3seqE - _ZN30_INTERNAL_db2370b6_4_k_cu_g_pv4cuda3std6ranges3__45__cpo9iter_moveE)
_ZN30_INTERNAL_db2370b6_4_k_cu_g_pv4cuda3std6ranges3__45__cpo9iter_moveE:
	.zero		1
	.type		_ZN30_INTERNAL_db2370b6_4_k_cu_g_pv6thrust24THRUST_300001_SM_1000_NS6system6detail10sequential3seqE,@object
	.size		_ZN30_INTERNAL_db2370b6_4_k_cu_g_pv6thrust24THRUST_300001_SM_1000_NS6system6detail10sequential3seqE,(.L_31 - _ZN30_INTERNAL_db2370b6_4_k_cu_g_pv6thrust24THRUST_300001_SM_1000_NS6system6detail10sequential3seqE)
_ZN30_INTERNAL_db2370b6_4_k_cu_g_pv6thrust24THRUST_300001_SM_1000_NS6system6detail10sequential3seqE:
	.zero		1
.L_31:


//--------------------- .nv.shared._Z11updateSceneiidddP8particle --------------------------
	.section	.nv.shared._Z11updateSceneiidddP8particle,"aw",@nobits
	.sectionflags	@""
	.align	16
	.zero		1024


//--------------------- .nv.constant0._ZN3cub18CUB_300001_SM_10006detail11EmptyKernelIvEEvv --------------------------
	.section	.nv.constant0._ZN3cub18CUB_300001_SM_10006detail11EmptyKernelIvEEvv,"a",@progbits
	.sectionflags	@""
	.align	4
.nv.constant0._ZN3cub18CUB_300001_SM_10006detail11EmptyKernelIvEEvv:
	.zero		896


//--------------------- .nv.constant0._Z11updateSceneiidddP8particle --------------------------
	.section	.nv.constant0._Z11updateSceneiidddP8particle,"a",@progbits
	.sectionflags	@""
	.align	4
.nv.constant0._Z11updateSceneiidddP8particle:
	.zero		936


//--------------------- SYMBOLS --------------------------

	.type		.nv.reservedSmem.offset0,@object
	.size		.nv.reservedSmem.offset0,0x4
	.type		.nv.reservedSmem.cap,@object
	.size		.nv.reservedSmem.cap,0x4
